//
// Generated by NVIDIA NVVM Compiler
//
// Compiler Build ID: CL-36424714
// Cuda compilation tools, release 13.0, V13.0.88
// Based on NVVM 20.0.0
//

.version 9.0
.target sm_100
.address_size 64

	// .globl	_Z4initPfS_S_

.visible .entry _Z4initPfS_S_(
	.param .u64 .ptr .align 1 _Z4initPfS_S__param_0,
	.param .u64 .ptr .align 1 _Z4initPfS_S__param_1,
	.param .u64 .ptr .align 1 _Z4initPfS_S__param_2
)
{
	.reg .b32 	%r<8>;
	.reg .b64 	%rd<11>;

	ld.param.u64 	%rd1, [_Z4initPfS_S__param_0];
	ld.param.u64 	%rd2, [_Z4initPfS_S__param_1];
	ld.param.u64 	%rd3, [_Z4initPfS_S__param_2];
	cvta.to.global.u64 	%rd4, %rd3;
	cvta.to.global.u64 	%rd5, %rd2;
	cvta.to.global.u64 	%rd6, %rd1;
	mov.u32 	%r1, %ctaid.x;
	mov.u32 	%r2, %ntid.x;
	mov.u32 	%r3, %tid.x;
	mad.lo.s32 	%r4, %r1, %r2, %r3;
	mul.wide.s32 	%rd7, %r4, 4;
	add.s64 	%rd8, %rd6, %rd7;
	mov.b32 	%r5, 1065353216;
	st.global.u32 	[%rd8], %r5;
	add.s64 	%rd9, %rd5, %rd7;
	mov.b32 	%r6, 1073741824;
	st.global.u32 	[%rd9], %r6;
	add.s64 	%rd10, %rd4, %rd7;
	mov.b32 	%r7, 0;
	st.global.u32 	[%rd10], %r7;
	ret;

}
	// .globl	_Z3addPfS_S_
.visible .entry _Z3addPfS_S_(
	.param .u64 .ptr .align 1 _Z3addPfS_S__param_0,
	.param .u64 .ptr .align 1 _Z3addPfS_S__param_1,
	.param .u64 .ptr .align 1 _Z3addPfS_S__param_2
)
{
	.reg .b32 	%r<5>;
	.reg .b32 	%f<4>;
	.reg .b64 	%rd<11>;

	ld.param.u64 	%rd1, [_Z3addPfS_S__param_0];
	ld.param.u64 	%rd2, [_Z3addPfS_S__param_1];
	ld.param.u64 	%rd3, [_Z3addPfS_S__param_2];
	cvta.to.global.u64 	%rd4, %rd3;
	cvta.to.global.u64 	%rd5, %rd2;
	cvta.to.global.u64 	%rd6, %rd1;
	mov.u32 	%r1, %ctaid.x;
	mov.u32 	%r2, %ntid.x;
	mov.u32 	%r3, %tid.x;
	mad.lo.s32 	%r4, %r1, %r2, %r3;
	mul.wide.s32 	%rd7, %r4, 4;
	add.s64 	%rd8, %rd6, %rd7;
	ld.global.f32 	%f1, [%rd8];
	add.s64 	%rd9, %rd5, %rd7;
	ld.global.f32 	%f2, [%rd9];
	add.f32 	%f3, %f1, %f2;
	add.s64 	%rd10, %rd4, %rd7;
	st.global.f32 	[%rd10], %f3;
	ret;

}


// ===== COMPILED SASS (sm_100) =====

	.target	sm_100

	.elftype	@"ET_EXEC"


//--------------------- .note.nv.tkinfo           --------------------------
	.section	.note.nv.tkinfo,"",@"SHT_NOTE"
	.sectionflags	@"SHF_NOTE_NV_TKINFO"
	.tkinfo
        /*0018*/ 	.word	0x00000002
        /*0030*/ 	.string	""
        /*0030*/ 	.string	"ptxas"
        /*0030*/ 	.string	"Cuda compilation tools, release 13.0, V13.0.88"
        /*0030*/ 	.string	"Build cuda_13.0.r13.0/compiler.36424714_0"
        /*0030*/ 	.string	"-arch sm_100 -m 64 "



//--------------------- .note.nv.cuinfo           --------------------------
	.section	.note.nv.cuinfo,"",@"SHT_NOTE"
	.sectionflags	@"SHF_NOTE_NV_CUINFO"
        /*0018*/ 	.short	0x0002
        /*001a*/ 	.short	0x0064
        /*001c*/ 	.short	0x0082
	.zero		2


//--------------------- .nv.info                  --------------------------
	.section	.nv.info,"",@"SHT_CUDA_INFO"
	.align	4


	//----- nvinfo : EIATTR_REGCOUNT
	.align		4
        /*0000*/ 	.byte	0x04, 0x2f
        /*0002*/ 	.short	(.L_1 - .L_0)
	.align		4
.L_0:
        /*0004*/ 	.word	index@(_Z4initPfS_S_)
        /*0008*/ 	.word	0x00000010


	//----- nvinfo : EIATTR_FRAME_SIZE
	.align		4
.L_1:
        /*000c*/ 	.byte	0x04, 0x11
        /*000e*/ 	.short	(.L_3 - .L_2)
	.align		4
.L_2:
        /*0010*/ 	.word	index@(_Z4initPfS_S_)
        /*0014*/ 	.word	0x00000000


	//----- nvinfo : EIATTR_REGCOUNT
	.align		4
.L_3:
        /*0018*/ 	.byte	0x04, 0x2f
        /*001a*/ 	.short	(.L_5 - .L_4)
	.align		4
.L_4:
        /*001c*/ 	.word	index@(_Z3addPfS_S_)
        /*0020*/ 	.word	0x0000000c


	//----- nvinfo : EIATTR_FRAME_SIZE
	.align		4
.L_5:
        /*0024*/ 	.byte	0x04, 0x11
        /*0026*/ 	.short	(.L_7 - .L_6)
	.align		4
.L_6:
        /*0028*/ 	.word	index@(_Z3addPfS_S_)
        /*002c*/ 	.word	0x00000000


	//----- nvinfo : EIATTR_MIN_STACK_SIZE
	.align		4
.L_7:
        /*0030*/ 	.byte	0x04, 0x12
        /*0032*/ 	.short	(.L_9 - .L_8)
	.align		4
.L_8:
        /*0034*/ 	.word	index@(_Z3addPfS_S_)
        /*0038*/ 	.word	0x00000000


	//----- nvinfo : EIATTR_MIN_STACK_SIZE
	.align		4
.L_9:
        /*003c*/ 	.byte	0x04, 0x12
        /*003e*/ 	.short	(.L_11 - .L_10)
	.align		4
.L_10:
        /*0040*/ 	.word	index@(_Z4initPfS_S_)
        /*0044*/ 	.word	0x00000000
.L_11:


//--------------------- .nv.compat                --------------------------
	.section	.nv.compat,"",@"SHT_CUDA_COMPAT_INFO"
	.align	4
        /*0000*/ 	.byte	0x02, 0x09, 0x00, 0x00, 0x02, 0x02, 0x01, 0x00, 0x02, 0x05, 0x05, 0x00, 0x03, 0x07, 0x01, 0x01
        /*0010*/ 	.byte	0x02, 0x03, 0x00, 0x00, 0x02, 0x06, 0x01, 0x00, 0x04, 0x0b, 0x08, 0x00, 0x09, 0x00, 0x00, 0x00
        /*0020*/ 	.byte	0x00, 0x00, 0x00, 0x00


//--------------------- .nv.info._Z3addPfS_S_     --------------------------
	.section	.nv.info._Z3addPfS_S_,"",@"SHT_CUDA_INFO"
	.sectionflags	@""
	.align	4


	//----- nvinfo : EIATTR_CUDA_API_VERSION
	.align		4
        /*0000*/ 	.byte	0x04, 0x37
        /*0002*/ 	.short	(.L_13 - .L_12)
.L_12:
        /*0004*/ 	.word	0x00000082


	//----- nvinfo : EIATTR_KPARAM_INFO
	.align		4
.L_13:
        /*0008*/ 	.byte	0x04, 0x17
        /*000a*/ 	.short	(.L_15 - .L_14)
.L_14:
        /*000c*/ 	.word	0x00000000
        /*0010*/ 	.short	0x0002
        /*0012*/ 	.short	0x0010
        /*0014*/ 	.byte	0x00, 0xf5, 0x21, 0x00


	//----- nvinfo : EIATTR_KPARAM_INFO
	.align		4
.L_15:
        /*0018*/ 	.byte	0x04, 0x17
        /*001a*/ 	.short	(.L_17 - .L_16)
.L_16:
        /*001c*/ 	.word	0x00000000
        /*0020*/ 	.short	0x0001
        /*0022*/ 	.short	0x0008
        /*0024*/ 	.byte	0x00, 0xf5, 0x21, 0x00


	//----- nvinfo : EIATTR_KPARAM_INFO
	.align		4
.L_17:
        /*0028*/ 	.byte	0x04, 0x17
        /*002a*/ 	.short	(.L_19 - .L_18)
.L_18:
        /*002c*/ 	.word	0x00000000
        /*0030*/ 	.short	0x0000
        /*0032*/ 	.short	0x0000
        /*0034*/ 	.byte	0x00, 0xf5, 0x21, 0x00


	//----- nvinfo : EIATTR_SPARSE_MMA_MASK
	.align		4
.L_19:
        /*0038*/ 	.byte	0x03, 0x50
        /*003a*/ 	.short	0x0000


	//----- nvinfo : EIATTR_MAXREG_COUNT
	.align		4
        /*003c*/ 	.byte	0x03, 0x1b
        /*003e*/ 	.short	0x00ff


	//----- nvinfo : EIATTR_MERCURY_ISA_VERSION
	.align		4
        /*0040*/ 	.byte	0x03, 0x5f
        /*0042*/ 	.short	0x0101


	//----- nvinfo : EIATTR_VRC_CTA_INIT_COUNT
	.align		4
        /*0044*/ 	.byte	0x02, 0x4a
	.zero		1
	.zero		1


	//----- nvinfo : EIATTR_EXIT_INSTR_OFFSETS
	.align		4
        /*0048*/ 	.byte	0x04, 0x1c
        /*004a*/ 	.short	(.L_21 - .L_20)


	//   ....[0]....
.L_20:
        /*004c*/ 	.word	0x00000100


	//----- nvinfo : EIATTR_CBANK_PARAM_SIZE
	.align		4
.L_21:
        /*0050*/ 	.byte	0x03, 0x19
        /*0052*/ 	.short	0x0018


	//----- nvinfo : EIATTR_PARAM_CBANK
	.align		4
        /*0054*/ 	.byte	0x04, 0x0a
        /*0056*/ 	.short	(.L_23 - .L_22)
	.align		4
.L_22:
        /*0058*/ 	.word	index@(.nv.constant0._Z3addPfS_S_)
        /*005c*/ 	.short	0x0380
        /*005e*/ 	.short	0x0018


	//----- nvinfo : EIATTR_SW_WAR
	.align		4
.L_23:
        /*0060*/ 	.byte	0x04, 0x36
        /*0062*/ 	.short	(.L_25 - .L_24)
.L_24:
        /*0064*/ 	.word	0x00000008
.L_25:


//--------------------- .nv.info._Z4initPfS_S_    --------------------------
	.section	.nv.info._Z4initPfS_S_,"",@"SHT_CUDA_INFO"
	.sectionflags	@""
	.align	4


	//----- nvinfo : EIATTR_CUDA_API_VERSION
	.align		4
        /*0000*/ 	.byte	0x04, 0x37
        /*0002*/ 	.short	(.L_27 - .L_26)
.L_26:
        /*0004*/ 	.word	0x00000082


	//----- nvinfo : EIATTR_KPARAM_INFO
	.align		4
.L_27:
        /*0008*/ 	.byte	0x04, 0x17
        /*000a*/ 	.short	(.L_29 - .L_28)
.L_28:
        /*000c*/ 	.word	0x00000000
        /*0010*/ 	.short	0x0002
        /*0012*/ 	.short	0x0010
        /*0014*/ 	.byte	0x00, 0xf5, 0x21, 0x00


	//----- nvinfo : EIATTR_KPARAM_INFO
	.align		4
.L_29:
        /*0018*/ 	.byte	0x04, 0x17
        /*001a*/ 	.short	(.L_31 - .L_30)
.L_30:
        /*001c*/ 	.word	0x00000000
        /*0020*/ 	.short	0x0001
        /*0022*/ 	.short	0x0008
        /*0024*/ 	.byte	0x00, 0xf5, 0x21, 0x00


	//----- nvinfo : EIATTR_KPARAM_INFO
	.align		4
.L_31:
        /*0028*/ 	.byte	0x04, 0x17
        /*002a*/ 	.short	(.L_33 - .L_32)
.L_32:
        /*002c*/ 	.word	0x00000000
        /*0030*/ 	.short	0x0000
        /*0032*/ 	.short	0x0000
        /*0034*/ 	.byte	0x00, 0xf5, 0x21, 0x00


	//----- nvinfo : EIATTR_SPARSE_MMA_MASK
	.align		4
.L_33:
        /*0038*/ 	.byte	0x03, 0x50
        /*003a*/ 	.short	0x0000


	//----- nvinfo : EIATTR_MAXREG_COUNT
	.align		4
        /*003c*/ 	.byte	0x03, 0x1b
        /*003e*/ 	.short	0x00ff


	//----- nvinfo : EIATTR_MERCURY_ISA_VERSION
	.align		4
        /*0040*/ 	.byte	0x03, 0x5f
        /*0042*/ 	.short	0x0101


	//----- nvinfo : EIATTR_VRC_CTA_INIT_COUNT
	.align		4
        /*0044*/ 	.byte	0x02, 0x4a
	.zero		1
	.zero		1


	//----- nvinfo : EIATTR_EXIT_INSTR_OFFSETS
	.align		4
        /*0048*/ 	.byte	0x04, 0x1c
        /*004a*/ 	.short	(.L_35 - .L_34)


	//   ....[0]....
.L_34:
        /*004c*/ 	.word	0x00000110


	//----- nvinfo : EIATTR_CBANK_PARAM_SIZE
	.align		4
.L_35:
        /*0050*/ 	.byte	0x03, 0x19
        /*0052*/ 	.short	0x0018


	//----- nvinfo : EIATTR_PARAM_CBANK
	.align		4
        /*0054*/ 	.byte	0x04, 0x0a
        /*0056*/ 	.short	(.L_37 - .L_36)
	.align		4
.L_36:
        /*0058*/ 	.word	index@(.nv.constant0._Z4initPfS_S_)
        /*005c*/ 	.short	0x0380
        /*005e*/ 	.short	0x0018


	//----- nvinfo : EIATTR_SW_WAR
	.align		4
.L_37:
        /*0060*/ 	.byte	0x04, 0x36
        /*0062*/ 	.short	(.L_39 - .L_38)
.L_38:
        /*0064*/ 	.word	0x00000008
.L_39:


//--------------------- .nv.callgraph             --------------------------
	.section	.nv.callgraph,"",@"SHT_CUDA_CALLGRAPH"
	.align	4
	.sectionentsize	8
	.align		4
        /*0000*/ 	.word	0x00000000
	.align		4
        /*0004*/ 	.word	0xffffffff
	.align		4
        /*0008*/ 	.word	0x00000000
	.align		4
        /*000c*/ 	.word	0xfffffffe
	.align		4
        /*0010*/ 	.word	0x00000000
	.align		4
        /*0014*/ 	.word	0xfffffffd
	.align		4
        /*0018*/ 	.word	0x00000000
	.align		4
        /*001c*/ 	.word	0xfffffffc


//--------------------- .text._Z3addPfS_S_        --------------------------
	.section	.text._Z3addPfS_S_,"ax",@progbits
	.align	128
        .global         _Z3addPfS_S_
        .type           _Z3addPfS_S_,@function
        .size           _Z3addPfS_S_,(.L_x_2 - _Z3addPfS_S_)
        .other          _Z3addPfS_S_,@"STO_CUDA_ENTRY STV_DEFAULT"
_Z3addPfS_S_:
.text._Z3addPfS_S_:
[----:B------:R-:W-:Y:S01]  /*0000*/  LDC R1, c[0x0][0x37c] ;  /* 0x0000df00ff017b82 */ /* 0x000fe20000000800 */
[----:B------:R-:W0:Y:S07]  /*0010*/  S2R R0, SR_TID.X ;  /* 0x0000000000007919 */ /* 0x000e2e0000002100 */
[----:B------:R-:W0:Y:S01]  /*0020*/  S2UR UR6, SR_CTAID.X ;  /* 0x00000000000679c3 */ /* 0x000e220000002500 */
[----:B------:R-:W1:Y:S07]  /*0030*/  LDCU.64 UR4, c[0x0][0x358] ;  /* 0x00006b00ff0477ac */ /* 0x000e6e0008000a00 */
[----:B------:R-:W0:Y:S08]  /*0040*/  LDC R9, c[0x0][0x360] ;  /* 0x0000d800ff097b82 */ /* 0x000e300000000800 */
[----:B------:R-:W2:Y:S08]  /*0050*/  LDC.64 R2, c[0x0][0x380] ;  /* 0x0000e000ff027b82 */ /* 0x000eb00000000a00 */
[----:B------:R-:W3:Y:S01]  /*0060*/  LDC.64 R4, c[0x0][0x388] ;  /* 0x0000e200ff047b82 */ /* 0x000ee20000000a00 */
[----:B0-----:R-:W-:-:S07]  /*0070*/  IMAD R9, R9, UR6, R0 ;  /* 0x0000000609097c24 */ /* 0x001fce000f8e0200 */
[----:B------:R-:W0:Y:S01]  /*0080*/  LDC.64 R6, c[0x0][0x390] ;  /* 0x0000e400ff067b82 */ /* 0x000e220000000a00 */
[----:B--2---:R-:W-:-:S06]  /*0090*/  IMAD.WIDE R2, R9, 0x4, R2 ;  /* 0x0000000409027825 */ /* 0x004fcc00078e0202 */
[----:B-1----:R-:W2:Y:S01]  /*00a0*/  LDG.E R2, desc[UR4][R2.64] ;  /* 0x0000000402027981 */ /* 0x002ea2000c1e1900 */
[----:B---3--:R-:W-:-:S06]  /*00b0*/  IMAD.WIDE R4, R9, 0x4, R4 ;  /* 0x0000000409047825 */ /* 0x008fcc00078e0204 */
[----:B------:R-:W2:Y:S01]  /*00c0*/  LDG.E R5, desc[UR4][R4.64] ;  /* 0x0000000404057981 */ /* 0x000ea2000c1e1900 */
[----:B0-----:R-:W-:-:S04]  /*00d0*/  IMAD.WIDE R6, R9, 0x4, R6 ;  /* 0x0000000409067825 */ /* 0x001fc800078e0206 */
[----:B--2---:R-:W-:-:S05]  /*00e0*/  FADD R9, R2, R5 ;  /* 0x0000000502097221 */ /* 0x004fca0000000000 */
[----:B------:R-:W-:Y:S01]  /*00f0*/  STG.E desc[UR4][R6.64], R9 ;  /* 0x0000000906007986 */ /* 0x000fe2000c101904 */
[----:B------:R-:W-:Y:S05]  /*0100*/  EXIT ;  /* 0x000000000000794d */ /* 0x000fea0003800000 */
.L_x_0:
[----:B------:R-:W-:-:S00]  /*0110*/  BRA `(.L_x_0) ;  /* 0xfffffffc00fc7947 */ /* 0x000fc0000383ffff */
[----:B------:R-:W-:-:S00]  /*0120*/  NOP ;  /* 0x0000000000007918 */ /* 0x000fc00000000000 */
        /* <DEDUP_REMOVED lines=13> */
.L_x_2:


//--------------------- .text._Z4initPfS_S_       --------------------------
	.section	.text._Z4initPfS_S_,"ax",@progbits
	.align	128
        .global         _Z4initPfS_S_
        .type           _Z4initPfS_S_,@function
        .size           _Z4initPfS_S_,(.L_x_3 - _Z4initPfS_S_)
        .other          _Z4initPfS_S_,@"STO_CUDA_ENTRY STV_DEFAULT"
_Z4initPfS_S_:
.text._Z4initPfS_S_:
[----:B------:R-:W-:Y:S01]  /*0000*/  LDC R1, c[0x0][0x37c] ;  /* 0x0000df00ff017b82 */ /* 0x000fe20000000800 */
[----:B------:R-:W0:Y:S07]  /*0010*/  S2R R0, SR_TID.X ;  /* 0x0000000000007919 */ /* 0x000e2e0000002100 */
[----:B------:R-:W0:Y:S01]  /*0020*/  S2UR UR6, SR_CTAID.X ;  /* 0x00000000000679c3 */ /* 0x000e220000002500 */
[----:B------:R-:W1:Y:S01]  /*0030*/  LDCU.64 UR4, c[0x0][0x358] ;  /* 0x00006b00ff0477ac */ /* 0x000e620008000a00 */
[----:B------:R-:W-:Y:S01]  /*0040*/  HFMA2 R11, -RZ, RZ, 1.875, 0 ;  /* 0x3f800000ff0b7431 */ /* 0x000fe200000001ff */
[----:B------:R-:W-:-:S05]  /*0050*/  MOV R13, 0x40000000 ;  /* 0x40000000000d7802 */ /* 0x000fca0000000f00 */
[----:B------:R-:W0:Y:S08]  /*0060*/  LDC R9, c[0x0][0x360] ;  /* 0x0000d800ff097b82 */ /* 0x000e300000000800 */
[----:B------:R-:W2:Y:S08]  /*0070*/  LDC.64 R2, c[0x0][0x380] ;  /* 0x0000e000ff027b82 */ /* 0x000eb00000000a00 */
[----:B------:R-:W3:Y:S08]  /*0080*/  LDC.64 R4, c[0x0][0x388] ;  /* 0x0000e200ff047b82 */ /* 0x000ef00000000a00 */
[----:B------:R-:W4:Y:S01]  /*0090*/  LDC.64 R6, c[0x0][0x390] ;  /* 0x0000e400ff067b82 */ /* 0x000f220000000a00 */
[----:B0-----:R-:W-:-:S04]  /*00a0*/  IMAD R9, R9, UR6, R0 ;  /* 0x0000000609097c24 */ /* 0x001fc8000f8e0200 */
[----:B--2---:R-:W-:-:S05]  /*00b0*/  IMAD.WIDE R2, R9, 0x4, R2 ;  /* 0x0000000409027825 */ /* 0x004fca00078e0202 */
[----:B-1----:R-:W-:Y:S01]  /*00c0*/  STG.E desc[UR4][R2.64], R11 ;  /* 0x0000000b02007986 */ /* 0x002fe2000c101904 */
[----:B---3--:R-:W-:-:S05]  /*00d0*/  IMAD.WIDE R4, R9, 0x4, R4 ;  /* 0x0000000409047825 */ /* 0x008fca00078e0204 */
[----:B------:R-:W-:Y:S01]  /*00e0*/  STG.E desc[UR4][R4.64], R13 ;  /* 0x0000000d04007986 */ /* 0x000fe2000c101904 */
[----:B----4-:R-:W-:-:S05]  /*00f0*/  IMAD.WIDE R6, R9, 0x4, R6 ;  /* 0x0000000409067825 */ /* 0x010fca00078e0206 */
[----:B------:R-:W-:Y:S01]  /*0100*/  STG.E desc[UR4][R6.64], RZ ;  /* 0x000000ff06007986 */ /* 0x000fe2000c101904 */
[----:B------:R-:W-:Y:S05]  /*0110*/  EXIT ;  /* 0x000000000000794d */ /* 0x000fea0003800000 */
.L_x_1:
        /* <DEDUP_REMOVED lines=14> */
.L_x_3:


//--------------------- .nv.shared.reserved.0     --------------------------
	.section	.nv.shared.reserved.0,"aw",@nobits
	.weak		__nv_reservedSMEM_offset_0_alias
	.size		__nv_reservedSMEM_offset_0_alias, 0, 64
	.other		__nv_reservedSMEM_offset_0_alias,@"STO_CUDA_RESERVED_SHARED STV_DEFAULT"
__nv_reservedSMEM_offset_0_alias:
	.zero		0
	.zero		64


//--------------------- .nv.constant0._Z3addPfS_S_ --------------------------
	.section	.nv.constant0._Z3addPfS_S_,"a",@progbits
	.sectionflags	@""
	.align	4
.nv.constant0._Z3addPfS_S_:
	.zero		920


//--------------------- .nv.constant0._Z4initPfS_S_ --------------------------
	.section	.nv.constant0._Z4initPfS_S_,"a",@progbits
	.sectionflags	@""
	.align	4
.nv.constant0._Z4initPfS_S_:
	.zero		920


//--------------------- SYMBOLS --------------------------

	.type		.nv.reservedSmem.offset0,@object
	.size		.nv.reservedSmem.offset0,0x4
